//
// Generated by NVIDIA NVVM Compiler
//
// Compiler Build ID: CL-36424714
// Cuda compilation tools, release 13.0, V13.0.88
// Based on NVVM 20.0.0
//

.version 9.0
.target sm_100
.address_size 64

	// .globl	_Z12sumOfSquaresPfS_if
// _ZZ12sumOfSquaresPfS_ifE5cache has been demoted

.visible .entry _Z12sumOfSquaresPfS_if(
	.param .u64 .ptr .align 1 _Z12sumOfSquaresPfS_if_param_0,
	.param .u64 .ptr .align 1 _Z12sumOfSquaresPfS_if_param_1,
	.param .u32 _Z12sumOfSquaresPfS_if_param_2,
	.param .f32 _Z12sumOfSquaresPfS_if_param_3
)
{
	.reg .pred 	%p<11>;
	.reg .b32 	%r<39>;
	.reg .b32 	%f<35>;
	.reg .b64 	%rd<15>;
	// demoted variable
	.shared .align 4 .b8 _ZZ12sumOfSquaresPfS_ifE5cache[1024];
	ld.param.u64 	%rd3, [_Z12sumOfSquaresPfS_if_param_0];
	ld.param.u64 	%rd2, [_Z12sumOfSquaresPfS_if_param_1];
	ld.param.u32 	%r18, [_Z12sumOfSquaresPfS_if_param_2];
	ld.param.f32 	%f8, [_Z12sumOfSquaresPfS_if_param_3];
	cvta.to.global.u64 	%rd1, %rd3;
	mov.u32 	%r38, %ntid.x;
	mov.u32 	%r2, %ctaid.x;
	mov.u32 	%r3, %tid.x;
	mad.lo.s32 	%r36, %r38, %r2, %r3;
	mov.u32 	%r19, %nctaid.x;
	mul.lo.s32 	%r5, %r19, %r38;
	setp.ge.s32 	%p1, %r36, %r18;
	mov.f32 	%f34, 0f00000000;
	@%p1 bra 	$L__BB0_7;
	add.s32 	%r20, %r36, %r5;
	max.s32 	%r21, %r18, %r20;
	setp.lt.s32 	%p2, %r20, %r18;
	selp.u32 	%r22, 1, 0, %p2;
	add.s32 	%r23, %r20, %r22;
	sub.s32 	%r24, %r21, %r23;
	div.u32 	%r25, %r24, %r5;
	add.s32 	%r6, %r25, %r22;
	and.b32  	%r26, %r6, 3;
	setp.eq.s32 	%p3, %r26, 3;
	mov.f32 	%f34, 0f00000000;
	@%p3 bra 	$L__BB0_4;
	add.s32 	%r27, %r6, 1;
	and.b32  	%r28, %r27, 3;
	neg.s32 	%r34, %r28;
	mov.f32 	%f34, 0f00000000;
$L__BB0_3:
	.pragma "nounroll";
	mul.wide.s32 	%rd4, %r36, 4;
	add.s64 	%rd5, %rd1, %rd4;
	ld.global.f32 	%f13, [%rd5];
	sub.f32 	%f14, %f13, %f8;
	fma.rn.f32 	%f34, %f14, %f14, %f34;
	add.s32 	%r36, %r36, %r5;
	add.s32 	%r34, %r34, 1;
	setp.ne.s32 	%p4, %r34, 0;
	@%p4 bra 	$L__BB0_3;
$L__BB0_4:
	setp.lt.u32 	%p5, %r6, 3;
	@%p5 bra 	$L__BB0_7;
	mul.wide.s32 	%rd8, %r5, 4;
	shl.b32 	%r29, %r5, 2;
$L__BB0_6:
	mul.wide.s32 	%rd6, %r36, 4;
	add.s64 	%rd7, %rd1, %rd6;
	ld.global.f32 	%f15, [%rd7];
	sub.f32 	%f16, %f15, %f8;
	fma.rn.f32 	%f17, %f16, %f16, %f34;
	add.s64 	%rd9, %rd7, %rd8;
	ld.global.f32 	%f18, [%rd9];
	sub.f32 	%f19, %f18, %f8;
	fma.rn.f32 	%f20, %f19, %f19, %f17;
	add.s64 	%rd10, %rd9, %rd8;
	ld.global.f32 	%f21, [%rd10];
	sub.f32 	%f22, %f21, %f8;
	fma.rn.f32 	%f23, %f22, %f22, %f20;
	add.s64 	%rd11, %rd10, %rd8;
	ld.global.f32 	%f24, [%rd11];
	sub.f32 	%f25, %f24, %f8;
	fma.rn.f32 	%f34, %f25, %f25, %f23;
	add.s32 	%r36, %r29, %r36;
	setp.lt.s32 	%p6, %r36, %r18;
	@%p6 bra 	$L__BB0_6;
$L__BB0_7:
	shl.b32 	%r30, %r3, 2;
	mov.u32 	%r31, _ZZ12sumOfSquaresPfS_ifE5cache;
	add.s32 	%r15, %r31, %r30;
	st.shared.f32 	[%r15], %f34;
	bar.sync 	0;
	setp.lt.u32 	%p7, %r38, 2;
	@%p7 bra 	$L__BB0_11;
$L__BB0_8:
	shr.u32 	%r17, %r38, 1;
	setp.ge.u32 	%p8, %r3, %r17;
	@%p8 bra 	$L__BB0_10;
	shl.b32 	%r32, %r17, 2;
	add.s32 	%r33, %r15, %r32;
	ld.shared.f32 	%f26, [%r33];
	ld.shared.f32 	%f27, [%r15];
	add.f32 	%f28, %f26, %f27;
	st.shared.f32 	[%r15], %f28;
$L__BB0_10:
	bar.sync 	0;
	setp.gt.u32 	%p9, %r38, 3;
	mov.u32 	%r38, %r17;
	@%p9 bra 	$L__BB0_8;
$L__BB0_11:
	setp.ne.s32 	%p10, %r3, 0;
	@%p10 bra 	$L__BB0_13;
	ld.shared.f32 	%f29, [_ZZ12sumOfSquaresPfS_ifE5cache];
	cvta.to.global.u64 	%rd12, %rd2;
	mul.wide.u32 	%rd13, %r2, 4;
	add.s64 	%rd14, %rd12, %rd13;
	st.global.f32 	[%rd14], %f29;
$L__BB0_13:
	ret;

}


// ===== COMPILED SASS (sm_100) =====

	.target	sm_100

	.elftype	@"ET_EXEC"


//--------------------- .note.nv.tkinfo           --------------------------
	.section	.note.nv.tkinfo,"",@"SHT_NOTE"
	.sectionflags	@"SHF_NOTE_NV_TKINFO"
	.tkinfo
        /*0018*/ 	.word	0x00000002
        /*0030*/ 	.string	""
        /*0030*/ 	.string	"ptxas"
        /*0030*/ 	.string	"Cuda compilation tools, release 13.0, V13.0.88"
        /*0030*/ 	.string	"Build cuda_13.0.r13.0/compiler.36424714_0"
        /*0030*/ 	.string	"-arch sm_100 -m 64 "



//--------------------- .note.nv.cuinfo           --------------------------
	.section	.note.nv.cuinfo,"",@"SHT_NOTE"
	.sectionflags	@"SHF_NOTE_NV_CUINFO"
        /*0018*/ 	.short	0x0002
        /*001a*/ 	.short	0x0064
        /*001c*/ 	.short	0x0082
	.zero		2


//--------------------- .nv.info                  --------------------------
	.section	.nv.info,"",@"SHT_CUDA_INFO"
	.align	4


	//----- nvinfo : EIATTR_REGCOUNT
	.align		4
        /*0000*/ 	.byte	0x04, 0x2f
        /*0002*/ 	.short	(.L_1 - .L_0)
	.align		4
.L_0:
        /*0004*/ 	.word	index@(_Z12sumOfSquaresPfS_if)
        /*0008*/ 	.word	0x00000016


	//----- nvinfo : EIATTR_FRAME_SIZE
	.align		4
.L_1:
        /*000c*/ 	.byte	0x04, 0x11
        /*000e*/ 	.short	(.L_3 - .L_2)
	.align		4
.L_2:
        /*0010*/ 	.word	index@(_Z12sumOfSquaresPfS_if)
        /*0014*/ 	.word	0x00000000


	//----- nvinfo : EIATTR_MIN_STACK_SIZE
	.align		4
.L_3:
        /*0018*/ 	.byte	0x04, 0x12
        /*001a*/ 	.short	(.L_5 - .L_4)
	.align		4
.L_4:
        /*001c*/ 	.word	index@(_Z12sumOfSquaresPfS_if)
        /*0020*/ 	.word	0x00000000
.L_5:


//--------------------- .nv.compat                --------------------------
	.section	.nv.compat,"",@"SHT_CUDA_COMPAT_INFO"
	.align	4
        /*0000*/ 	.byte	0x02, 0x09, 0x00, 0x00, 0x02, 0x02, 0x01, 0x00, 0x02, 0x05, 0x05, 0x00, 0x03, 0x07, 0x01, 0x01
        /*0010*/ 	.byte	0x02, 0x03, 0x00, 0x00, 0x02, 0x06, 0x01, 0x00, 0x04, 0x0b, 0x08, 0x00, 0x09, 0x00, 0x00, 0x00
        /*0020*/ 	.byte	0x00, 0x00, 0x00, 0x00


//--------------------- .nv.info._Z12sumOfSquaresPfS_if --------------------------
	.section	.nv.info._Z12sumOfSquaresPfS_if,"",@"SHT_CUDA_INFO"
	.sectionflags	@""
	.align	4


	//----- nvinfo : EIATTR_CUDA_API_VERSION
	.align		4
        /*0000*/ 	.byte	0x04, 0x37
        /*0002*/ 	.short	(.L_7 - .L_6)
.L_6:
        /*0004*/ 	.word	0x00000082


	//----- nvinfo : EIATTR_KPARAM_INFO
	.align		4
.L_7:
        /*0008*/ 	.byte	0x04, 0x17
        /*000a*/ 	.short	(.L_9 - .L_8)
.L_8:
        /*000c*/ 	.word	0x00000000
        /*0010*/ 	.short	0x0003
        /*0012*/ 	.short	0x0014
        /*0014*/ 	.byte	0x00, 0xf0, 0x11, 0x00


	//----- nvinfo : EIATTR_KPARAM_INFO
	.align		4
.L_9:
        /*0018*/ 	.byte	0x04, 0x17
        /*001a*/ 	.short	(.L_11 - .L_10)
.L_10:
        /*001c*/ 	.word	0x00000000
        /*0020*/ 	.short	0x0002
        /*0022*/ 	.short	0x0010
        /*0024*/ 	.byte	0x00, 0xf0, 0x11, 0x00


	//----- nvinfo : EIATTR_KPARAM_INFO
	.align		4
.L_11:
        /*0028*/ 	.byte	0x04, 0x17
        /*002a*/ 	.short	(.L_13 - .L_12)
.L_12:
        /*002c*/ 	.word	0x00000000
        /*0030*/ 	.short	0x0001
        /*0032*/ 	.short	0x0008
        /*0034*/ 	.byte	0x00, 0xf5, 0x21, 0x00


	//----- nvinfo : EIATTR_KPARAM_INFO
	.align		4
.L_13:
        /*0038*/ 	.byte	0x04, 0x17
        /*003a*/ 	.short	(.L_15 - .L_14)
.L_14:
        /*003c*/ 	.word	0x00000000
        /*0040*/ 	.short	0x0000
        /*0042*/ 	.short	0x0000
        /*0044*/ 	.byte	0x00, 0xf5, 0x21, 0x00


	//----- nvinfo : EIATTR_SPARSE_MMA_MASK
	.align		4
.L_15:
        /*0048*/ 	.byte	0x03, 0x50
        /*004a*/ 	.short	0x0000


	//----- nvinfo : EIATTR_MAXREG_COUNT
	.align		4
        /*004c*/ 	.byte	0x03, 0x1b
        /*004e*/ 	.short	0x00ff


	//----- nvinfo : EIATTR_NUM_BARRIERS
	.align		4
        /*0050*/ 	.byte	0x02, 0x4c
        /*0052*/ 	.byte	0x01
	.zero		1


	//----- nvinfo : EIATTR_MERCURY_ISA_VERSION
	.align		4
        /*0054*/ 	.byte	0x03, 0x5f
        /*0056*/ 	.short	0x0101


	//----- nvinfo : EIATTR_VRC_CTA_INIT_COUNT
	.align		4
        /*0058*/ 	.byte	0x02, 0x4a
	.zero		1
	.zero		1


	//----- nvinfo : EIATTR_EXIT_INSTR_OFFSETS
	.align		4
        /*005c*/ 	.byte	0x04, 0x1c
        /*005e*/ 	.short	(.L_17 - .L_16)


	//   ....[0]....
.L_16:
        /*0060*/ 	.word	0x00000660


	//   ....[1]....
        /*0064*/ 	.word	0x000006e0


	//----- nvinfo : EIATTR_CRS_STACK_SIZE
	.align		4
.L_17:
        /*0068*/ 	.byte	0x04, 0x1e
        /*006a*/ 	.short	(.L_19 - .L_18)
.L_18:
        /*006c*/ 	.word	0x00000000


	//----- nvinfo : EIATTR_CBANK_PARAM_SIZE
	.align		4
.L_19:
        /*0070*/ 	.byte	0x03, 0x19
        /*0072*/ 	.short	0x0018


	//----- nvinfo : EIATTR_PARAM_CBANK
	.align		4
        /*0074*/ 	.byte	0x04, 0x0a
        /*0076*/ 	.short	(.L_21 - .L_20)
	.align		4
.L_20:
        /*0078*/ 	.word	index@(.nv.constant0._Z12sumOfSquaresPfS_if)
        /*007c*/ 	.short	0x0380
        /*007e*/ 	.short	0x0018


	//----- nvinfo : EIATTR_SW_WAR
	.align		4
.L_21:
        /*0080*/ 	.byte	0x04, 0x36
        /*0082*/ 	.short	(.L_23 - .L_22)
.L_22:
        /*0084*/ 	.word	0x00000008
.L_23:


//--------------------- .nv.callgraph             --------------------------
	.section	.nv.callgraph,"",@"SHT_CUDA_CALLGRAPH"
	.align	4
	.sectionentsize	8
	.align		4
        /*0000*/ 	.word	0x00000000
	.align		4
        /*0004*/ 	.word	0xffffffff
	.align		4
        /*0008*/ 	.word	0x00000000
	.align		4
        /*000c*/ 	.word	0xfffffffe
	.align		4
        /*0010*/ 	.word	0x00000000
	.align		4
        /*0014*/ 	.word	0xfffffffd
	.align		4
        /*0018*/ 	.word	0x00000000
	.align		4
        /*001c*/ 	.word	0xfffffffc


//--------------------- .text._Z12sumOfSquaresPfS_if --------------------------
	.section	.text._Z12sumOfSquaresPfS_if,"ax",@progbits
	.align	128
        .global         _Z12sumOfSquaresPfS_if
        .type           _Z12sumOfSquaresPfS_if,@function
        .size           _Z12sumOfSquaresPfS_if,(.L_x_9 - _Z12sumOfSquaresPfS_if)
        .other          _Z12sumOfSquaresPfS_if,@"STO_CUDA_ENTRY STV_DEFAULT"
_Z12sumOfSquaresPfS_if:
.text._Z12sumOfSquaresPfS_if:
[----:B------:R-:W-:Y:S01]  /*0000*/  LDC R1, c[0x0][0x37c] ;  /* 0x0000df00ff017b82 */ /* 0x000fe20000000800 */
[----:B------:R-:W0:Y:S01]  /*0010*/  S2R R0, SR_CTAID.X ;  /* 0x0000000000007919 */ /* 0x000e220000002500 */
[----:B------:R-:W1:Y:S06]  /*0020*/  LDCU UR4, c[0x0][0x360] ;  /* 0x00006c00ff0477ac */ /* 0x000e6c0008000800 */
[----:B------:R-:W2:Y:S01]  /*0030*/  LDC R4, c[0x0][0x370] ;  /* 0x0000dc00ff047b82 */ /* 0x000ea20000000800 */
[----:B------:R-:W-:Y:S01]  /*0040*/  BSSY.RECONVERGENT B0, `(.L_x_0) ;  /* 0x000004d000007945 */ /* 0x000fe20003800200 */
[----:B------:R-:W0:Y:S01]  /*0050*/  S2R R3, SR_TID.X ;  /* 0x0000000000037919 */ /* 0x000e220000002100 */
[----:B------:R-:W3:Y:S01]  /*0060*/  LDCU UR5, c[0x0][0x390] ;  /* 0x00007200ff0577ac */ /* 0x000ee20008000800 */
[----:B------:R-:W-:Y:S01]  /*0070*/  HFMA2 R8, -RZ, RZ, 0, 0 ;  /* 0x00000000ff087431 */ /* 0x000fe200000001ff */
[----:B------:R-:W4:Y:S01]  /*0080*/  LDCU.64 UR6, c[0x0][0x358] ;  /* 0x00006b00ff0677ac */ /* 0x000f220008000a00 */
[----:B------:R-:W0:Y:S01]  /*0090*/  LDCU UR8, c[0x0][0x394] ;  /* 0x00007280ff0877ac */ /* 0x000e220008000800 */
[----:B------:R-:W0:Y:S01]  /*00a0*/  LDCU UR9, c[0x0][0x394] ;  /* 0x00007280ff0977ac */ /* 0x000e220008000800 */
[----:B-1----:R-:W-:-:S02]  /*00b0*/  IMAD.U32 R2, RZ, RZ, UR4 ;  /* 0x00000004ff027e24 */ /* 0x002fc4000f8e00ff */
[----:B--2---:R-:W-:Y:S02]  /*00c0*/  IMAD R4, R4, UR4, RZ ;  /* 0x0000000404047c24 */ /* 0x004fe4000f8e02ff */
[----:B0-----:R-:W-:-:S05]  /*00d0*/  IMAD R5, R0, UR4, R3 ;  /* 0x0000000400057c24 */ /* 0x001fca000f8e0203 */
[----:B---3--:R-:W-:-:S13]  /*00e0*/  ISETP.GE.AND P0, PT, R5, UR5, PT ;  /* 0x0000000505007c0c */ /* 0x008fda000bf06270 */
[----:B----4-:R-:W-:Y:S05]  /*00f0*/  @P0 BRA `(.L_x_1) ;  /* 0x0000000400040947 */ /* 0x010fea0003800000 */
[----:B------:R-:W0:Y:S01]  /*0100*/  I2F.U32.RP R11, R4 ;  /* 0x00000004000b7306 */ /* 0x000e220000209000 */
[C---:B------:R-:W-:Y:S01]  /*0110*/  IADD3 R8, PT, PT, R4.reuse, R5, RZ ;  /* 0x0000000504087210 */ /* 0x040fe20007ffe0ff */
[----:B------:R-:W-:Y:S01]  /*0120*/  IMAD.MOV R13, RZ, RZ, -R4 ;  /* 0x000000ffff0d7224 */ /* 0x000fe200078e0a04 */
[----:B------:R-:W-:Y:S01]  /*0130*/  ISETP.NE.U32.AND P2, PT, R4, RZ, PT ;  /* 0x000000ff0400720c */ /* 0x000fe20003f45070 */
[----:B------:R-:W-:Y:S01]  /*0140*/  BSSY.RECONVERGENT B1, `(.L_x_2) ;  /* 0x0000028000017945 */ /* 0x000fe20003800200 */
[C---:B------:R-:W-:Y:S02]  /*0150*/  ISETP.GE.AND P0, PT, R8.reuse, UR5, PT ;  /* 0x0000000508007c0c */ /* 0x040fe4000bf06270 */
[----:B------:R-:W-:Y:S02]  /*0160*/  VIMNMX R9, PT, PT, R8, UR5, !PT ;  /* 0x0000000508097c48 */ /* 0x000fe4000ffe0100 */
[----:B------:R-:W-:-:S04]  /*0170*/  SEL R10, RZ, 0x1, P0 ;  /* 0x00000001ff0a7807 */ /* 0x000fc80000000000 */
[----:B------:R-:W-:Y:S01]  /*0180*/  IADD3 R9, PT, PT, R9, -R8, -R10 ;  /* 0x8000000809097210 */ /* 0x000fe20007ffe80a */
[----:B0-----:R-:W0:Y:S02]  /*0190*/  MUFU.RCP R11, R11 ;  /* 0x0000000b000b7308 */ /* 0x001e240000001000 */
[----:B0-----:R-:W-:-:S06]  /*01a0*/  IADD3 R6, PT, PT, R11, 0xffffffe, RZ ;  /* 0x0ffffffe0b067810 */ /* 0x001fcc0007ffe0ff */
[----:B------:R0:W1:Y:S02]  /*01b0*/  F2I.FTZ.U32.TRUNC.NTZ R7, R6 ;  /* 0x0000000600077305 */ /* 0x000064000021f000 */
[----:B0-----:R-:W-:Y:S02]  /*01c0*/  IMAD.MOV.U32 R6, RZ, RZ, RZ ;  /* 0x000000ffff067224 */ /* 0x001fe400078e00ff */
[----:B-1----:R-:W-:-:S04]  /*01d0*/  IMAD R13, R13, R7, RZ ;  /* 0x000000070d0d7224 */ /* 0x002fc800078e02ff */
[----:B------:R-:W-:-:S06]  /*01e0*/  IMAD.HI.U32 R12, R7, R13, R6 ;  /* 0x0000000d070c7227 */ /* 0x000fcc00078e0006 */
[----:B------:R-:W-:-:S05]  /*01f0*/  IMAD.HI.U32 R11, R12, R9, RZ ;  /* 0x000000090c0b7227 */ /* 0x000fca00078e00ff */
[----:B------:R-:W-:-:S05]  /*0200*/  IADD3 R6, PT, PT, -R11, RZ, RZ ;  /* 0x000000ff0b067210 */ /* 0x000fca0007ffe1ff */
[----:B------:R-:W-:Y:S02]  /*0210*/  IMAD R9, R4, R6, R9 ;  /* 0x0000000604097224 */ /* 0x000fe400078e0209 */
[----:B------:R-:W0:Y:S03]  /*0220*/  LDC.64 R6, c[0x0][0x380] ;  /* 0x0000e000ff067b82 */ /* 0x000e260000000a00 */
[----:B------:R-:W-:-:S13]  /*0230*/  ISETP.GE.U32.AND P0, PT, R9, R4, PT ;  /* 0x000000040900720c */ /* 0x000fda0003f06070 */
[----:B------:R-:W-:Y:S01]  /*0240*/  @P0 IMAD.IADD R9, R9, 0x1, -R4 ;  /* 0x0000000109090824 */ /* 0x000fe200078e0a04 */
[----:B------:R-:W-:-:S04]  /*0250*/  @P0 IADD3 R11, PT, PT, R11, 0x1, RZ ;  /* 0x000000010b0b0810 */ /* 0x000fc80007ffe0ff */
[----:B------:R-:W-:-:S13]  /*0260*/  ISETP.GE.U32.AND P1, PT, R9, R4, PT ;  /* 0x000000040900720c */ /* 0x000fda0003f26070 */
[----:B------:R-:W-:Y:S01]  /*0270*/  @P1 VIADD R11, R11, 0x1 ;  /* 0x000000010b0b1836 */ /* 0x000fe20000000000 */
[----:B------:R-:W-:-:S04]  /*0280*/  @!P2 LOP3.LUT R11, RZ, R4, RZ, 0x33, !PT ;  /* 0x00000004ff0ba212 */ /* 0x000fc800078e33ff */
[----:B------:R-:W-:-:S04]  /*0290*/  IADD3 R9, PT, PT, R10, R11, RZ ;  /* 0x0000000b0a097210 */ /* 0x000fc80007ffe0ff */
[C---:B------:R-:W-:Y:S02]  /*02a0*/  LOP3.LUT R8, R9.reuse, 0x3, RZ, 0xc0, !PT ;  /* 0x0000000309087812 */ /* 0x040fe400078ec0ff */
[----:B------:R-:W-:Y:S02]  /*02b0*/  ISETP.GE.U32.AND P1, PT, R9, 0x3, PT ;  /* 0x000000030900780c */ /* 0x000fe40003f26070 */
[----:B------:R-:W-:Y:S01]  /*02c0*/  ISETP.NE.AND P0, PT, R8, 0x3, PT ;  /* 0x000000030800780c */ /* 0x000fe20003f05270 */
[----:B------:R-:W-:-:S12]  /*02d0*/  IMAD.MOV.U32 R8, RZ, RZ, RZ ;  /* 0x000000ffff087224 */ /* 0x000fd800078e00ff */
[----:B0-----:R-:W-:Y:S05]  /*02e0*/  @!P0 BRA `(.L_x_3) ;  /* 0x0000000000348947 */ /* 0x001fea0003800000 */
[----:B------:R-:W0:Y:S01]  /*02f0*/  LDC.64 R10, c[0x0][0x380] ;  /* 0x0000e000ff0a7b82 */ /* 0x000e220000000a00 */
[----:B------:R-:W-:-:S04]  /*0300*/  IADD3 R8, PT, PT, R9, 0x1, RZ ;  /* 0x0000000109087810 */ /* 0x000fc80007ffe0ff */
[----:B------:R-:W-:Y:S01]  /*0310*/  LOP3.LUT R9, R8, 0x3, RZ, 0xc0, !PT ;  /* 0x0000000308097812 */ /* 0x000fe200078ec0ff */
[----:B------:R-:W-:-:S03]  /*0320*/  IMAD.MOV.U32 R8, RZ, RZ, RZ ;  /* 0x000000ffff087224 */ /* 0x000fc600078e00ff */
[----:B------:R-:W-:-:S07]  /*0330*/  IADD3 R9, PT, PT, -R9, RZ, RZ ;  /* 0x000000ff09097210 */ /* 0x000fce0007ffe1ff */
.L_x_4:
[----:B0-----:R-:W-:-:S06]  /*0340*/  IMAD.WIDE R12, R5, 0x4, R10 ;  /* 0x00000004050c7825 */ /* 0x001fcc00078e020a */
[----:B------:R-:W2:Y:S01]  /*0350*/  LDG.E R12, desc[UR6][R12.64] ;  /* 0x000000060c0c7981 */ /* 0x000ea2000c1e1900 */
[----:B------:R-:W-:Y:S01]  /*0360*/  VIADD R9, R9, 0x1 ;  /* 0x0000000109097836 */ /* 0x000fe20000000000 */
[----:B------:R-:W-:-:S04]  /*0370*/  IADD3 R5, PT, PT, R4, R5, RZ ;  /* 0x0000000504057210 */ /* 0x000fc80007ffe0ff */
[----:B------:R-:W-:Y:S01]  /*0380*/  ISETP.NE.AND P0, PT, R9, RZ, PT ;  /* 0x000000ff0900720c */ /* 0x000fe20003f05270 */
[----:B--2---:R-:W-:-:S04]  /*0390*/  FADD R15, R12, -UR8 ;  /* 0x800000080c0f7e21 */ /* 0x004fc80008000000 */
[----:B------:R-:W-:-:S08]  /*03a0*/  FFMA R8, R15, R15, R8 ;  /* 0x0000000f0f087223 */ /* 0x000fd00000000008 */
[----:B------:R-:W-:Y:S05]  /*03b0*/  @P0 BRA `(.L_x_4) ;  /* 0xfffffffc00e00947 */ /* 0x000fea000383ffff */
.L_x_3:
[----:B------:R-:W-:Y:S05]  /*03c0*/  BSYNC.RECONVERGENT B1 ;  /* 0x0000000000017941 */ /* 0x000fea0003800200 */
.L_x_2:
[----:B------:R-:W-:Y:S05]  /*03d0*/  @!P1 BRA `(.L_x_1) ;  /* 0x00000000004c9947 */ /* 0x000fea0003800000 */
.L_x_5:
[----:B------:R-:W-:-:S04]  /*03e0*/  IMAD.WIDE R16, R5, 0x4, R6 ;  /* 0x0000000405107825 */ /* 0x000fc800078e0206 */
[C---:B------:R-:W-:Y:S02]  /*03f0*/  IMAD.WIDE R10, R4.reuse, 0x4, R16 ;  /* 0x00000004040a7825 */ /* 0x040fe400078e0210 */
[----:B------:R-:W2:Y:S02]  /*0400*/  LDG.E R16, desc[UR6][R16.64] ;  /* 0x0000000610107981 */ /* 0x000ea4000c1e1900 */
[C---:B------:R-:W-:Y:S02]  /*0410*/  IMAD.WIDE R12, R4.reuse, 0x4, R10 ;  /* 0x00000004040c7825 */ /* 0x040fe400078e020a */
[----:B------:R-:W3:Y:S04]  /*0420*/  LDG.E R18, desc[UR6][R10.64] ;  /* 0x000000060a127981 */ /* 0x000ee8000c1e1900 */
[----:B------:R-:W4:Y:S01]  /*0430*/  LDG.E R19, desc[UR6][R12.64] ;  /* 0x000000060c137981 */ /* 0x000f22000c1e1900 */
[----:B------:R-:W-:-:S06]  /*0440*/  IMAD.WIDE R14, R4, 0x4, R12 ;  /* 0x00000004040e7825 */ /* 0x000fcc00078e020c */
[----:B------:R-:W5:Y:S01]  /*0450*/  LDG.E R14, desc[UR6][R14.64] ;  /* 0x000000060e0e7981 */ /* 0x000f62000c1e1900 */
[----:B------:R-:W-:-:S05]  /*0460*/  IMAD R5, R4, 0x4, R5 ;  /* 0x0000000404057824 */ /* 0x000fca00078e0205 */
[----:B------:R-:W-:Y:S01]  /*0470*/  ISETP.GE.AND P0, PT, R5, UR5, PT ;  /* 0x0000000505007c0c */ /* 0x000fe2000bf06270 */
[----:B--2---:R-:W-:-:S04]  /*0480*/  FADD R9, R16, -UR9 ;  /* 0x8000000910097e21 */ /* 0x004fc80008000000 */
[----:B------:R-:W-:Y:S01]  /*0490*/  FFMA R8, R9, R9, R8 ;  /* 0x0000000909087223 */ /* 0x000fe20000000008 */
[----:B---3--:R-:W-:-:S04]  /*04a0*/  FADD R9, R18, -UR9 ;  /* 0x8000000912097e21 */ /* 0x008fc80008000000 */
[----:B------:R-:W-:Y:S01]  /*04b0*/  FFMA R8, R9, R9, R8 ;  /* 0x0000000909087223 */ /* 0x000fe20000000008 */
[----:B----4-:R-:W-:-:S04]  /*04c0*/  FADD R19, R19, -UR9 ;  /* 0x8000000913137e21 */ /* 0x010fc80008000000 */
[----:B------:R-:W-:Y:S01]  /*04d0*/  FFMA R8, R19, R19, R8 ;  /* 0x0000001313087223 */ /* 0x000fe20000000008 */
[----:B-----5:R-:W-:-:S04]  /*04e0*/  FADD R9, R14, -UR9 ;  /* 0x800000090e097e21 */ /* 0x020fc80008000000 */
[----:B------:R-:W-:Y:S01]  /*04f0*/  FFMA R8, R9, R9, R8 ;  /* 0x0000000909087223 */ /* 0x000fe20000000008 */
[----:B------:R-:W-:Y:S06]  /*0500*/  @!P0 BRA `(.L_x_5) ;  /* 0xfffffffc00b48947 */ /* 0x000fec000383ffff */
.L_x_1:
[----:B------:R-:W-:Y:S05]  /*0510*/  BSYNC.RECONVERGENT B0 ;  /* 0x0000000000007941 */ /* 0x000fea0003800200 */
.L_x_0:
[----:B------:R-:W0:Y:S01]  /*0520*/  S2UR UR5, SR_CgaCtaId ;  /* 0x00000000000579c3 */ /* 0x000e220000008800 */
[----:B------:R-:W-:Y:S01]  /*0530*/  UMOV UR4, 0x400 ;  /* 0x0000040000047882 */ /* 0x000fe20000000000 */
[----:B------:R-:W-:Y:S02]  /*0540*/  ISETP.GE.U32.AND P1, PT, R2, 0x2, PT ;  /* 0x000000020200780c */ /* 0x000fe40003f26070 */
[----:B------:R-:W-:Y:S01]  /*0550*/  ISETP.NE.AND P0, PT, R3, RZ, PT ;  /* 0x000000ff0300720c */ /* 0x000fe20003f05270 */
[----:B0-----:R-:W-:-:S06]  /*0560*/  ULEA UR4, UR5, UR4, 0x18 ;  /* 0x0000000405047291 */ /* 0x001fcc000f8ec0ff */
[----:B------:R-:W-:-:S05]  /*0570*/  LEA R5, R3, UR4, 0x2 ;  /* 0x0000000403057c11 */ /* 0x000fca000f8e10ff */
[----:B------:R0:W-:Y:S01]  /*0580*/  STS [R5], R8 ;  /* 0x0000000805007388 */ /* 0x0001e20000000800 */
[----:B------:R-:W-:Y:S06]  /*0590*/  BAR.SYNC.DEFER_BLOCKING 0x0 ;  /* 0x0000000000007b1d */ /* 0x000fec0000010000 */
[----:B------:R-:W-:Y:S05]  /*05a0*/  @!P1 BRA `(.L_x_6) ;  /* 0x00000000002c9947 */ /* 0x000fea0003800000 */
.L_x_7:
[----:B0-----:R-:W-:-:S04]  /*05b0*/  SHF.R.U32.HI R8, RZ, 0x1, R2 ;  /* 0x00000001ff087819 */ /* 0x001fc80000011602 */
[----:B------:R-:W-:-:S13]  /*05c0*/  ISETP.GE.U32.AND P1, PT, R3, R8, PT ;  /* 0x000000080300720c */ /* 0x000fda0003f26070 */
[----:B------:R-:W-:Y:S01]  /*05d0*/  @!P1 LEA R4, R8, R5, 0x2 ;  /* 0x0000000508049211 */ /* 0x000fe200078e10ff */
[----:B------:R-:W-:Y:S05]  /*05e0*/  @!P1 LDS R7, [R5] ;  /* 0x0000000005079984 */ /* 0x000fea0000000800 */
[----:B------:R-:W0:Y:S02]  /*05f0*/  @!P1 LDS R4, [R4] ;  /* 0x0000000004049984 */ /* 0x000e240000000800 */
[----:B0-----:R-:W-:-:S05]  /*0600*/  @!P1 FADD R6, R4, R7 ;  /* 0x0000000704069221 */ /* 0x001fca0000000000 */
[----:B------:R1:W-:Y:S01]  /*0610*/  @!P1 STS [R5], R6 ;  /* 0x0000000605009388 */ /* 0x0003e20000000800 */
[----:B------:R-:W-:Y:S01]  /*0620*/  BAR.SYNC.DEFER_BLOCKING 0x0 ;  /* 0x0000000000007b1d */ /* 0x000fe20000010000 */
[----:B------:R-:W-:Y:S02]  /*0630*/  ISETP.GT.U32.AND P1, PT, R2, 0x3, PT ;  /* 0x000000030200780c */ /* 0x000fe40003f24070 */
[----:B------:R-:W-:-:S11]  /*0640*/  MOV R2, R8 ;  /* 0x0000000800027202 */ /* 0x000fd60000000f00 */
[----:B-1----:R-:W-:Y:S05]  /*0650*/  @P1 BRA `(.L_x_7) ;  /* 0xfffffffc00d41947 */ /* 0x002fea000383ffff */
.L_x_6:
[----:B------:R-:W-:Y:S05]  /*0660*/  @P0 EXIT ;  /* 0x000000000000094d */ /* 0x000fea0003800000 */
[----:B------:R-:W1:Y:S01]  /*0670*/  S2UR UR5, SR_CgaCtaId ;  /* 0x00000000000579c3 */ /* 0x000e620000008800 */
[----:B------:R-:W-:-:S07]  /*0680*/  UMOV UR4, 0x400 ;  /* 0x0000040000047882 */ /* 0x000fce0000000000 */
[----:B------:R-:W2:Y:S01]  /*0690*/  LDC.64 R2, c[0x0][0x388] ;  /* 0x0000e200ff027b82 */ /* 0x000ea20000000a00 */
[----:B-1----:R-:W-:Y:S01]  /*06a0*/  ULEA UR4, UR5, UR4, 0x18 ;  /* 0x0000000405047291 */ /* 0x002fe2000f8ec0ff */
[----:B--2---:R-:W-:-:S08]  /*06b0*/  IMAD.WIDE.U32 R2, R0, 0x4, R2 ;  /* 0x0000000400027825 */ /* 0x004fd000078e0002 */
[----:B0-----:R-:W0:Y:S04]  /*06c0*/  LDS R5, [UR4] ;  /* 0x00000004ff057984 */ /* 0x001e280008000800 */
[----:B0-----:R-:W-:Y:S01]  /*06d0*/  STG.E desc[UR6][R2.64], R5 ;  /* 0x0000000502007986 */ /* 0x001fe2000c101906 */
[----:B------:R-:W-:Y:S05]  /*06e0*/  EXIT ;  /* 0x000000000000794d */ /* 0x000fea0003800000 */
.L_x_8:
[----:B------:R-:W-:-:S00]  /*06f0*/  BRA `(.L_x_8) ;  /* 0xfffffffc00fc7947 */ /* 0x000fc0000383ffff */
[----:B------:R-:W-:-:S00]  /*0700*/  NOP ;  /* 0x0000000000007918 */ /* 0x000fc00000000000 */
[----:B------:R-:W-:-:S00]  /*0710*/  NOP ;  /* 0x0000000000007918 */ /* 0x000fc00000000000 */
[----:B------:R-:W-:-:S00]  /*0720*/  NOP ;  /* 0x0000000000007918 */ /* 0x000fc00000000000 */
[----:B------:R-:W-:-:S00]  /*0730*/  NOP ;  /* 0x0000000000007918 */ /* 0x000fc00000000000 */
[----:B------:R-:W-:-:S00]  /*0740*/  NOP ;  /* 0x0000000000007918 */ /* 0x000fc00000000000 */
[----:B------:R-:W-:-:S00]  /*0750*/  NOP ;  /* 0x0000000000007918 */ /* 0x000fc00000000000 */
[----:B------:R-:W-:-:S00]  /*0760*/  NOP ;  /* 0x0000000000007918 */ /* 0x000fc00000000000 */
[----:B------:R-:W-:-:S00]  /*0770*/  NOP ;  /* 0x0000000000007918 */ /* 0x000fc00000000000 */
.L_x_9:


//--------------------- .nv.shared._Z12sumOfSquaresPfS_if --------------------------
	.section	.nv.shared._Z12sumOfSquaresPfS_if,"aw",@nobits
	.sectionflags	@""
	.align	4
.nv.shared._Z12sumOfSquaresPfS_if:
	.zero		2048


//--------------------- .nv.shared.reserved.0     --------------------------
	.section	.nv.shared.reserved.0,"aw",@nobits
	.weak		__nv_reservedSMEM_offset_0_alias
	.size		__nv_reservedSMEM_offset_0_alias, 0, 64
	.other		__nv_reservedSMEM_offset_0_alias,@"STO_CUDA_RESERVED_SHARED STV_DEFAULT"
__nv_reservedSMEM_offset_0_alias:
	.zero		0
	.zero		64


//--------------------- .nv.constant0._Z12sumOfSquaresPfS_if --------------------------
	.section	.nv.constant0._Z12sumOfSquaresPfS_if,"a",@progbits
	.sectionflags	@""
	.align	4
.nv.constant0._Z12sumOfSquaresPfS_if:
	.zero		920


//--------------------- SYMBOLS --------------------------

	.type		.nv.reservedSmem.offset0,@object
	.size		.nv.reservedSmem.offset0,0x4
	.type		.nv.reservedSmem.cap,@object
	.size		.nv.reservedSmem.cap,0x4
